	.headerflags	@"EF_CUDA_TEXMODE_UNIFIED EF_CUDA_64BIT_ADDRESS EF_CUDA_ACCELERATORS EF_CUDA_SM90 EF_CUDA_VIRTUAL_SM(EF_CUDA_SM90)"
	.elftype	@"ET_EXEC"


//--------------------- .nv.info                  --------------------------
	.section	.nv.info,"",@"SHT_CUDA_INFO"
	.align	4


	//----- nvinfo : EIATTR_REGCOUNT
	.align		4
        /*0000*/ 	.byte	0x04, 0x2f
        /*0002*/ 	.short	(.L_1 - .L_0)
	.align		4
.L_0:
        /*0004*/ 	.word	index@(triton_poi_fused_clone_view_1)
        /*0008*/ 	.word	0x00000016


	//----- nvinfo : EIATTR_MIN_STACK_SIZE
	.align		4
.L_1:
        /*000c*/ 	.byte	0x04, 0x12
        /*000e*/ 	.short	(.L_3 - .L_2)
	.align		4
.L_2:
        /*0010*/ 	.word	index@(triton_poi_fused_clone_view_1)
        /*0014*/ 	.word	0x00000000


	//----- nvinfo : EIATTR_FRAME_SIZE
	.align		4
.L_3:
        /*0018*/ 	.byte	0x04, 0x11
        /*001a*/ 	.short	(.L_5 - .L_4)
	.align		4
.L_4:
        /*001c*/ 	.word	index@(triton_poi_fused_clone_view_1)
        /*0020*/ 	.word	0x00000000


	//----- nvinfo : EIATTR_MIN_STACK_SIZE
	.align		4
.L_5:
        /*0024*/ 	.byte	0x04, 0x12
        /*0026*/ 	.short	(.L_7 - .L_6)
	.align		4
.L_6:
        /*0028*/ 	.word	index@(triton_poi_fused_clone_view_1)
        /*002c*/ 	.word	0x00000000
.L_7:


//--------------------- .nv.info.triton_poi_fused_clone_view_1 --------------------------
	.section	.nv.info.triton_poi_fused_clone_view_1,"",@"SHT_CUDA_INFO"
	.sectionflags	@""
	.align	4


	//----- nvinfo : EIATTR_CUDA_API_VERSION
	.align		4
        /*0000*/ 	.byte	0x04, 0x37
        /*0002*/ 	.short	(.L_9 - .L_8)
.L_8:
        /*0004*/ 	.word	0x0000007c


	//----- nvinfo : EIATTR_KPARAM_INFO
	.align		4
.L_9:
        /*0008*/ 	.byte	0x04, 0x17
        /*000a*/ 	.short	(.L_11 - .L_10)
.L_10:
        /*000c*/ 	.word	0x00000000
        /*0010*/ 	.short	0x0002
        /*0012*/ 	.short	0x0010
        /*0014*/ 	.byte	0x00, 0xf0, 0x11, 0x00


	//----- nvinfo : EIATTR_KPARAM_INFO
	.align		4
.L_11:
        /*0018*/ 	.byte	0x04, 0x17
        /*001a*/ 	.short	(.L_13 - .L_12)
.L_12:
        /*001c*/ 	.word	0x00000000
        /*0020*/ 	.short	0x0001
        /*0022*/ 	.short	0x0008
        /*0024*/ 	.byte	0x00, 0xf4, 0x21, 0x00


	//----- nvinfo : EIATTR_KPARAM_INFO
	.align		4
.L_13:
        /*0028*/ 	.byte	0x04, 0x17
        /*002a*/ 	.short	(.L_15 - .L_14)
.L_14:
        /*002c*/ 	.word	0x00000000
        /*0030*/ 	.short	0x0000
        /*0032*/ 	.short	0x0000
        /*0034*/ 	.byte	0x00, 0xf4, 0x21, 0x00


	//----- nvinfo : EIATTR_SPARSE_MMA_MASK
	.align		4
.L_15:
        /*0038*/ 	.byte	0x03, 0x50
        /*003a*/ 	.short	0x0000


	//----- nvinfo : EIATTR_MAXREG_COUNT
	.align		4
        /*003c*/ 	.byte	0x03, 0x1b
        /*003e*/ 	.short	0x00ff


	//----- nvinfo : EIATTR_EXIT_INSTR_OFFSETS
	.align		4
        /*0040*/ 	.byte	0x04, 0x1c
        /*0042*/ 	.short	(.L_17 - .L_16)


	//   ....[0]....
.L_16:
        /*0044*/ 	.word	0x000002d0


	//----- nvinfo : EIATTR_REQNTID
	.align		4
.L_17:
        /*0048*/ 	.byte	0x04, 0x10
        /*004a*/ 	.short	(.L_19 - .L_18)
.L_18:
        /*004c*/ 	.word	0x00000080
        /*0050*/ 	.word	0x00000001
        /*0054*/ 	.word	0x00000001


	//----- nvinfo : EIATTR_CBANK_PARAM_SIZE
	.align		4
.L_19:
        /*0058*/ 	.byte	0x03, 0x19
        /*005a*/ 	.short	0x0014


	//----- nvinfo : EIATTR_PARAM_CBANK
	.align		4
        /*005c*/ 	.byte	0x04, 0x0a
        /*005e*/ 	.short	(.L_21 - .L_20)
	.align		4
.L_20:
        /*0060*/ 	.word	index@(.nv.constant0.triton_poi_fused_clone_view_1)
        /*0064*/ 	.short	0x0210
        /*0066*/ 	.short	0x0014


	//----- nvinfo : EIATTR_SW_WAR
	.align		4
.L_21:
        /*0068*/ 	.byte	0x04, 0x36
        /*006a*/ 	.short	(.L_23 - .L_22)
.L_22:
        /*006c*/ 	.word	0x00000008
.L_23:


//--------------------- .nv.callgraph             --------------------------
	.section	.nv.callgraph,"",@"SHT_CUDA_CALLGRAPH"
	.align	4
	.sectionentsize	8
	.align		4
        /*0000*/ 	.word	0x00000000
	.align		4
        /*0004*/ 	.word	0xffffffff
	.align		4
        /*0008*/ 	.word	0x00000000
	.align		4
        /*000c*/ 	.word	0xfffffffe
	.align		4
        /*0010*/ 	.word	0x00000000
	.align		4
        /*0014*/ 	.word	0xfffffffd
	.align		4
        /*0018*/ 	.word	0x00000000
	.align		4
        /*001c*/ 	.word	0xfffffffc


//--------------------- .text.triton_poi_fused_clone_view_1 --------------------------
	.section	.text.triton_poi_fused_clone_view_1,"ax",@progbits
	.align	128
        .global         triton_poi_fused_clone_view_1
        .type           triton_poi_fused_clone_view_1,@function
        .size           triton_poi_fused_clone_view_1,(.L_x_1 - triton_poi_fused_clone_view_1)
        .other          triton_poi_fused_clone_view_1,@"STO_CUDA_ENTRY STV_DEFAULT"
triton_poi_fused_clone_view_1:
.text.triton_poi_fused_clone_view_1:
[----:B------:R-:W-:Y:S01]  /*0000*/  LDC R1, c[0x0][0x28] ;  /* 0x00000a00ff017b82 */ /* 0x000fe20000000800 */
[----:B------:R-:W1:Y:S07]  /*0010*/  S2R R0, SR_TID.X ;  /* 0x0000000000007919 */ /* 0x000e6e0000002100 */
[----:B------:R-:W2:Y:S01]  /*0020*/  LDC.64 R2, c[0x0][0x218] ;  /* 0x00008600ff027b82 */ /* 0x000ea20000000a00 */
[----:B------:R-:W-:Y:S01]  /*0030*/  ULDC.64 UR4, c[0x0][0x208] ;  /* 0x0000820000047ab9 */ /* 0x000fe20000000a00 */
[----:B------:R-:W3:Y:S06]  /*0040*/  S2R R5, SR_CTAID.X ;  /* 0x0000000000057919 */ /* 0x000eec0000002500 */
[----:B------:R-:W4:Y:S01]  /*0050*/  LDC.64 R8, c[0x0][0x210] ;  /* 0x00008400ff087b82 */ /* 0x000f220000000a00 */
[----:B-1----:R-:W-:-:S04]  /*0060*/  SHF.L.U32 R0, R0, 0x2, RZ ;  /* 0x0000000200007819 */ /* 0x002fc800000006ff */
[----:B------:R-:W-:-:S04]  /*0070*/  LOP3.LUT R0, R0, 0x1fc, RZ, 0xc0, !PT ;  /* 0x000001fc00007812 */ /* 0x000fc800078ec0ff */
[----:B---3--:R-:W-:-:S04]  /*0080*/  LEA R5, R5, R0, 0xa ;  /* 0x0000000005057211 */ /* 0x008fc800078e50ff */
[----:B------:R-:W-:Y:S01]  /*0090*/  IADD3 R0, R5, 0x2, RZ ;  /* 0x0000000205007810 */ /* 0x000fe20007ffe0ff */
[----:B------:R-:W-:Y:S01]  /*00a0*/  IMAD.HI R7, R5, 0x2aaaaaab, RZ ;  /* 0x2aaaaaab05077827 */ /* 0x000fe200078e02ff */
[----:B------:R-:W-:Y:S02]  /*00b0*/  IADD3 R4, R5, 0x200, RZ ;  /* 0x0000020005047810 */ /* 0x000fe40007ffe0ff */
[----:B------:R-:W-:Y:S01]  /*00c0*/  IADD3 R6, R5, 0x202, RZ ;  /* 0x0000020205067810 */ /* 0x000fe20007ffe0ff */
[----:B------:R-:W-:-:S04]  /*00d0*/  IMAD.HI R10, R0, 0x2aaaaaab, RZ ;  /* 0x2aaaaaab000a7827 */ /* 0x000fc800078e02ff */
[----:B------:R-:W-:Y:S01]  /*00e0*/  IMAD.HI R12, R4, 0x2aaaaaab, RZ ;  /* 0x2aaaaaab040c7827 */ /* 0x000fe200078e02ff */
[----:B------:R-:W-:Y:S02]  /*00f0*/  LEA.HI R11, R10, R10, RZ, 0x1 ;  /* 0x0000000a0a0b7211 */ /* 0x000fe400078f08ff */
[----:B------:R-:W-:Y:S01]  /*0100*/  LEA.HI R10, R7, R7, RZ, 0x1 ;  /* 0x00000007070a7211 */ /* 0x000fe200078f08ff */
[----:B------:R-:W-:Y:S01]  /*0110*/  IMAD.HI R13, R6, 0x2aaaaaab, RZ ;  /* 0x2aaaaaab060d7827 */ /* 0x000fe200078e02ff */
[----:B------:R-:W-:-:S03]  /*0120*/  LEA.HI R7, R12, R12, RZ, 0x1 ;  /* 0x0000000c0c077211 */ /* 0x000fc600078f08ff */
[----:B------:R-:W-:Y:S01]  /*0130*/  IMAD R17, R11, -0x6, R0 ;  /* 0xfffffffa0b117824 */ /* 0x000fe200078e0200 */
[----:B------:R-:W-:Y:S01]  /*0140*/  LEA.HI R13, R13, R13, RZ, 0x1 ;  /* 0x0000000d0d0d7211 */ /* 0x000fe200078f08ff */
[----:B------:R-:W-:Y:S02]  /*0150*/  IMAD R11, R10, -0x6, R5 ;  /* 0xfffffffa0a0b7824 */ /* 0x000fe400078e0205 */
[----:B------:R-:W-:Y:S02]  /*0160*/  IMAD R19, R7, -0x6, R4 ;  /* 0xfffffffa07137824 */ /* 0x000fe400078e0204 */
[----:B------:R-:W-:Y:S02]  /*0170*/  IMAD R13, R13, -0x6, R6 ;  /* 0xfffffffa0d0d7824 */ /* 0x000fe400078e0206 */
[----:B--2---:R-:W-:-:S04]  /*0180*/  IMAD.WIDE R10, R11, 0x4, R2 ;  /* 0x000000040b0a7825 */ /* 0x004fc800078e0202 */
[--C-:B------:R-:W-:Y:S02]  /*0190*/  IMAD.WIDE R16, R17, 0x4, R2.reuse ;  /* 0x0000000411107825 */ /* 0x100fe400078e0202 */
[----:B------:R-:W2:Y:S02]  /*01a0*/  LDG.E.EL.64 R10, desc[UR4][R10.64] ;  /* 0x000000040a0a7981 */ /* 0x000ea4000c2e1b00 */
[--C-:B------:R-:W-:Y:S02]  /*01b0*/  IMAD.WIDE R18, R19, 0x4, R2.reuse ;  /* 0x0000000413127825 */ /* 0x100fe400078e0202 */
[----:B------:R-:W3:Y:S02]  /*01c0*/  LDG.E.EL.64 R16, desc[UR4][R16.64] ;  /* 0x0000000410107981 */ /* 0x000ee4000c2e1b00 */
[----:B------:R-:W-:Y:S02]  /*01d0*/  IMAD.WIDE R2, R13, 0x4, R2 ;  /* 0x000000040d027825 */ /* 0x000fe400078e0202 */
[----:B------:R-:W5:Y:S02]  /*01e0*/  LDG.E.EL.64 R18, desc[UR4][R18.64] ;  /* 0x0000000412127981 */ /* 0x000f64000c2e1b00 */
[----:B----4-:R-:W-:-:S02]  /*01f0*/  IMAD.WIDE R8, R5, 0x4, R8 ;  /* 0x0000000405087825 */ /* 0x010fc400078e0208 */
[----:B------:R-:W4:Y:S04]  /*0200*/  LDG.E.EL.64 R2, desc[UR4][R2.64] ;  /* 0x0000000402027981 */ /* 0x000f28000c2e1b00 */
[----:B------:R-:W2:Y:S04]  /*0210*/  LDG.E.128 R4, desc[UR4][R8.64] ;  /* 0x0000000408047981 */ /* 0x000ea8000c1e1d00 */
[----:B------:R-:W5:Y:S01]  /*0220*/  LDG.E.128 R12, desc[UR4][R8.64+0x800] ;  /* 0x00080004080c7981 */ /* 0x000f62000c1e1d00 */
[----:B--2---:R-:W-:Y:S01]  /*0230*/  FADD R4, R4, R10 ;  /* 0x0000000a04047221 */ /* 0x004fe20000000000 */
[----:B------:R-:W-:Y:S01]  /*0240*/  FADD R5, R5, R11 ;  /* 0x0000000b05057221 */ /* 0x000fe20000000000 */
[----:B---3--:R-:W-:Y:S01]  /*0250*/  FADD R6, R6, R16 ;  /* 0x0000001006067221 */ /* 0x008fe20000000000 */
[----:B------:R-:W-:Y:S01]  /*0260*/  FADD R7, R7, R17 ;  /* 0x0000001107077221 */ /* 0x000fe20000000000 */
[----:B-----5:R-:W-:Y:S01]  /*0270*/  FADD R12, R12, R18 ;  /* 0x000000120c0c7221 */ /* 0x020fe20000000000 */
[----:B------:R-:W-:Y:S01]  /*0280*/  FADD R13, R13, R19 ;  /* 0x000000130d0d7221 */ /* 0x000fe20000000000 */
[----:B----4-:R-:W-:Y:S01]  /*0290*/  FADD R14, R14, R2 ;  /* 0x000000020e0e7221 */ /* 0x010fe20000000000 */
[----:B------:R-:W-:Y:S01]  /*02a0*/  FADD R15, R15, R3 ;  /* 0x000000030f0f7221 */ /* 0x000fe20000000000 */
[----:B------:R-:W-:Y:S04]  /*02b0*/  STG.E.128 desc[UR4][R8.64], R4 ;  /* 0x0000000408007986 */ /* 0x000fe8000c101d04 */
[----:B------:R-:W-:Y:S01]  /*02c0*/  STG.E.128 desc[UR4][R8.64+0x800], R12 ;  /* 0x0008000c08007986 */ /* 0x000fe2000c101d04 */
[----:B------:R-:W-:Y:S05]  /*02d0*/  EXIT ;  /* 0x000000000000794d */ /* 0x000fea0003800000 */
.L_x_0:
[----:B------:R-:W-:-:S00]  /*02e0*/  BRA `(.L_x_0) ;  /* 0xfffffffc00fc7947 */ /* 0x000fc0000383ffff */
[----:B------:R-:W-:-:S00]  /*02f0*/  NOP ;  /* 0x0000000000007918 */ /* 0x000fc00000000000 */
        /* <DEDUP_REMOVED lines=8> */
.L_x_1:


//--------------------- .nv.constant0.triton_poi_fused_clone_view_1 --------------------------
	.section	.nv.constant0.triton_poi_fused_clone_view_1,"a",@progbits
	.sectionflags	@""
	.align	4
.nv.constant0.triton_poi_fused_clone_view_1:
	.zero		548
